//
// Generated by NVIDIA NVVM Compiler
//
// Compiler Build ID: CL-36424714
// Cuda compilation tools, release 13.0, V13.0.88
// Based on NVVM 20.0.0
//

.version 9.0
.target sm_100
.address_size 64

	// .globl	_Z9matrixSumPfS_S_

.visible .entry _Z9matrixSumPfS_S_(
	.param .u64 .ptr .align 1 _Z9matrixSumPfS_S__param_0,
	.param .u64 .ptr .align 1 _Z9matrixSumPfS_S__param_1,
	.param .u64 .ptr .align 1 _Z9matrixSumPfS_S__param_2
)
{
	.reg .b32 	%r<11>;
	.reg .b32 	%f<4>;
	.reg .b64 	%rd<11>;

	ld.param.u64 	%rd1, [_Z9matrixSumPfS_S__param_0];
	ld.param.u64 	%rd2, [_Z9matrixSumPfS_S__param_1];
	ld.param.u64 	%rd3, [_Z9matrixSumPfS_S__param_2];
	cvta.to.global.u64 	%rd4, %rd3;
	cvta.to.global.u64 	%rd5, %rd2;
	cvta.to.global.u64 	%rd6, %rd1;
	mov.u32 	%r1, %ctaid.y;
	shl.b32 	%r2, %r1, 4;
	mov.u32 	%r3, %ctaid.x;
	shl.b32 	%r4, %r3, 1;
	mov.u32 	%r5, %tid.y;
	shl.b32 	%r6, %r5, 3;
	mov.u32 	%r7, %tid.x;
	add.s32 	%r8, %r4, %r7;
	add.s32 	%r9, %r8, %r2;
	add.s32 	%r10, %r9, %r6;
	mul.wide.s32 	%rd7, %r10, 4;
	add.s64 	%rd8, %rd6, %rd7;
	ld.global.f32 	%f1, [%rd8];
	add.s64 	%rd9, %rd5, %rd7;
	ld.global.f32 	%f2, [%rd9];
	add.f32 	%f3, %f1, %f2;
	add.s64 	%rd10, %rd4, %rd7;
	st.global.f32 	[%rd10], %f3;
	ret;

}


// ===== COMPILED SASS (sm_100) =====

	.target	sm_100

	.elftype	@"ET_EXEC"


//--------------------- .note.nv.tkinfo           --------------------------
	.section	.note.nv.tkinfo,"",@"SHT_NOTE"
	.sectionflags	@"SHF_NOTE_NV_TKINFO"
	.tkinfo
        /*0018*/ 	.word	0x00000002
        /*0030*/ 	.string	""
        /*0030*/ 	.string	"ptxas"
        /*0030*/ 	.string	"Cuda compilation tools, release 13.0, V13.0.88"
        /*0030*/ 	.string	"Build cuda_13.0.r13.0/compiler.36424714_0"
        /*0030*/ 	.string	"-arch sm_100 -m 64 "



//--------------------- .note.nv.cuinfo           --------------------------
	.section	.note.nv.cuinfo,"",@"SHT_NOTE"
	.sectionflags	@"SHF_NOTE_NV_CUINFO"
        /*0018*/ 	.short	0x0002
        /*001a*/ 	.short	0x0064
        /*001c*/ 	.short	0x0082
	.zero		2


//--------------------- .nv.info                  --------------------------
	.section	.nv.info,"",@"SHT_CUDA_INFO"
	.align	4


	//----- nvinfo : EIATTR_REGCOUNT
	.align		4
        /*0000*/ 	.byte	0x04, 0x2f
        /*0002*/ 	.short	(.L_1 - .L_0)
	.align		4
.L_0:
        /*0004*/ 	.word	index@(_Z9matrixSumPfS_S_)
        /*0008*/ 	.word	0x0000000e


	//----- nvinfo : EIATTR_FRAME_SIZE
	.align		4
.L_1:
        /*000c*/ 	.byte	0x04, 0x11
        /*000e*/ 	.short	(.L_3 - .L_2)
	.align		4
.L_2:
        /*0010*/ 	.word	index@(_Z9matrixSumPfS_S_)
        /*0014*/ 	.word	0x00000000


	//----- nvinfo : EIATTR_MIN_STACK_SIZE
	.align		4
.L_3:
        /*0018*/ 	.byte	0x04, 0x12
        /*001a*/ 	.short	(.L_5 - .L_4)
	.align		4
.L_4:
        /*001c*/ 	.word	index@(_Z9matrixSumPfS_S_)
        /*0020*/ 	.word	0x00000000
.L_5:


//--------------------- .nv.compat                --------------------------
	.section	.nv.compat,"",@"SHT_CUDA_COMPAT_INFO"
	.align	4
        /*0000*/ 	.byte	0x02, 0x09, 0x00, 0x00, 0x02, 0x02, 0x01, 0x00, 0x02, 0x05, 0x05, 0x00, 0x03, 0x07, 0x01, 0x01
        /*0010*/ 	.byte	0x02, 0x03, 0x00, 0x00, 0x02, 0x06, 0x01, 0x00, 0x04, 0x0b, 0x08, 0x00, 0x09, 0x00, 0x00, 0x00
        /*0020*/ 	.byte	0x00, 0x00, 0x00, 0x00


//--------------------- .nv.info._Z9matrixSumPfS_S_ --------------------------
	.section	.nv.info._Z9matrixSumPfS_S_,"",@"SHT_CUDA_INFO"
	.sectionflags	@""
	.align	4


	//----- nvinfo : EIATTR_CUDA_API_VERSION
	.align		4
        /*0000*/ 	.byte	0x04, 0x37
        /*0002*/ 	.short	(.L_7 - .L_6)
.L_6:
        /*0004*/ 	.word	0x00000082


	//----- nvinfo : EIATTR_KPARAM_INFO
	.align		4
.L_7:
        /*0008*/ 	.byte	0x04, 0x17
        /*000a*/ 	.short	(.L_9 - .L_8)
.L_8:
        /*000c*/ 	.word	0x00000000
        /*0010*/ 	.short	0x0002
        /*0012*/ 	.short	0x0010
        /*0014*/ 	.byte	0x00, 0xf5, 0x21, 0x00


	//----- nvinfo : EIATTR_KPARAM_INFO
	.align		4
.L_9:
        /*0018*/ 	.byte	0x04, 0x17
        /*001a*/ 	.short	(.L_11 - .L_10)
.L_10:
        /*001c*/ 	.word	0x00000000
        /*0020*/ 	.short	0x0001
        /*0022*/ 	.short	0x0008
        /*0024*/ 	.byte	0x00, 0xf5, 0x21, 0x00


	//----- nvinfo : EIATTR_KPARAM_INFO
	.align		4
.L_11:
        /*0028*/ 	.byte	0x04, 0x17
        /*002a*/ 	.short	(.L_13 - .L_12)
.L_12:
        /*002c*/ 	.word	0x00000000
        /*0030*/ 	.short	0x0000
        /*0032*/ 	.short	0x0000
        /*0034*/ 	.byte	0x00, 0xf5, 0x21, 0x00


	//----- nvinfo : EIATTR_SPARSE_MMA_MASK
	.align		4
.L_13:
        /*0038*/ 	.byte	0x03, 0x50
        /*003a*/ 	.short	0x0000


	//----- nvinfo : EIATTR_MAXREG_COUNT
	.align		4
        /*003c*/ 	.byte	0x03, 0x1b
        /*003e*/ 	.short	0x00ff


	//----- nvinfo : EIATTR_MERCURY_ISA_VERSION
	.align		4
        /*0040*/ 	.byte	0x03, 0x5f
        /*0042*/ 	.short	0x0101


	//----- nvinfo : EIATTR_VRC_CTA_INIT_COUNT
	.align		4
        /*0044*/ 	.byte	0x02, 0x4a
	.zero		1
	.zero		1


	//----- nvinfo : EIATTR_EXIT_INSTR_OFFSETS
	.align		4
        /*0048*/ 	.byte	0x04, 0x1c
        /*004a*/ 	.short	(.L_15 - .L_14)


	//   ....[0]....
.L_14:
        /*004c*/ 	.word	0x00000130


	//----- nvinfo : EIATTR_CBANK_PARAM_SIZE
	.align		4
.L_15:
        /*0050*/ 	.byte	0x03, 0x19
        /*0052*/ 	.short	0x0018


	//----- nvinfo : EIATTR_PARAM_CBANK
	.align		4
        /*0054*/ 	.byte	0x04, 0x0a
        /*0056*/ 	.short	(.L_17 - .L_16)
	.align		4
.L_16:
        /*0058*/ 	.word	index@(.nv.constant0._Z9matrixSumPfS_S_)
        /*005c*/ 	.short	0x0380
        /*005e*/ 	.short	0x0018


	//----- nvinfo : EIATTR_SW_WAR
	.align		4
.L_17:
        /*0060*/ 	.byte	0x04, 0x36
        /*0062*/ 	.short	(.L_19 - .L_18)
.L_18:
        /*0064*/ 	.word	0x00000008
.L_19:


//--------------------- .nv.callgraph             --------------------------
	.section	.nv.callgraph,"",@"SHT_CUDA_CALLGRAPH"
	.align	4
	.sectionentsize	8
	.align		4
        /*0000*/ 	.word	0x00000000
	.align		4
        /*0004*/ 	.word	0xffffffff
	.align		4
        /*0008*/ 	.word	0x00000000
	.align		4
        /*000c*/ 	.word	0xfffffffe
	.align		4
        /*0010*/ 	.word	0x00000000
	.align		4
        /*0014*/ 	.word	0xfffffffd
	.align		4
        /*0018*/ 	.word	0x00000000
	.align		4
        /*001c*/ 	.word	0xfffffffc


//--------------------- .text._Z9matrixSumPfS_S_  --------------------------
	.section	.text._Z9matrixSumPfS_S_,"ax",@progbits
	.align	128
        .global         _Z9matrixSumPfS_S_
        .type           _Z9matrixSumPfS_S_,@function
        .size           _Z9matrixSumPfS_S_,(.L_x_1 - _Z9matrixSumPfS_S_)
        .other          _Z9matrixSumPfS_S_,@"STO_CUDA_ENTRY STV_DEFAULT"
_Z9matrixSumPfS_S_:
.text._Z9matrixSumPfS_S_:
[----:B------:R-:W-:Y:S01]  /*0000*/  LDC R1, c[0x0][0x37c] ;  /* 0x0000df00ff017b82 */ /* 0x000fe20000000800 */
[----:B------:R-:W0:Y:S07]  /*0010*/  S2R R0, SR_CTAID.X ;  /* 0x0000000000007919 */ /* 0x000e2e0000002500 */
[----:B------:R-:W1:Y:S01]  /*0020*/  LDC.64 R2, c[0x0][0x380] ;  /* 0x0000e000ff027b82 */ /* 0x000e620000000a00 */
[----:B------:R-:W2:Y:S01]  /*0030*/  LDCU.64 UR4, c[0x0][0x358] ;  /* 0x00006b00ff0477ac */ /* 0x000ea20008000a00 */
[----:B------:R-:W0:Y:S01]  /*0040*/  S2R R11, SR_TID.X ;  /* 0x00000000000b7919 */ /* 0x000e220000002100 */
[----:B------:R-:W3:Y:S05]  /*0050*/  S2R R7, SR_CTAID.Y ;  /* 0x0000000000077919 */ /* 0x000eea0000002600 */
[----:B------:R-:W4:Y:S01]  /*0060*/  LDC.64 R4, c[0x0][0x388] ;  /* 0x0000e200ff047b82 */ /* 0x000f220000000a00 */
[----:B------:R-:W5:Y:S01]  /*0070*/  S2R R9, SR_TID.Y ;  /* 0x0000000000097919 */ /* 0x000f620000002200 */
[----:B0-----:R-:W-:-:S04]  /*0080*/  LEA R0, R0, R11, 0x1 ;  /* 0x0000000b00007211 */ /* 0x001fc800078e08ff */
[----:B---3--:R-:W-:Y:S02]  /*0090*/  LEA R0, R7, R0, 0x4 ;  /* 0x0000000007007211 */ /* 0x008fe400078e20ff */
[----:B------:R-:W0:Y:S02]  /*00a0*/  LDC.64 R6, c[0x0][0x390] ;  /* 0x0000e400ff067b82 */ /* 0x000e240000000a00 */
[----:B-----5:R-:W-:-:S05]  /*00b0*/  LEA R9, R9, R0, 0x3 ;  /* 0x0000000009097211 */ /* 0x020fca00078e18ff */
[----:B-1----:R-:W-:-:S04]  /*00c0*/  IMAD.WIDE R2, R9, 0x4, R2 ;  /* 0x0000000409027825 */ /* 0x002fc800078e0202 */
[C---:B----4-:R-:W-:Y:S02]  /*00d0*/  IMAD.WIDE R4, R9.reuse, 0x4, R4 ;  /* 0x0000000409047825 */ /* 0x050fe400078e0204 */
[----:B--2---:R-:W2:Y:S04]  /*00e0*/  LDG.E R2, desc[UR4][R2.64] ;  /* 0x0000000402027981 */ /* 0x004ea8000c1e1900 */
[----:B------:R-:W2:Y:S01]  /*00f0*/  LDG.E R5, desc[UR4][R4.64] ;  /* 0x0000000404057981 */ /* 0x000ea2000c1e1900 */
[----:B0-----:R-:W-:-:S04]  /*0100*/  IMAD.WIDE R6, R9, 0x4, R6 ;  /* 0x0000000409067825 */ /* 0x001fc800078e0206 */
[----:B--2---:R-:W-:-:S05]  /*0110*/  FADD R9, R2, R5 ;  /* 0x0000000502097221 */ /* 0x004fca0000000000 */
[----:B------:R-:W-:Y:S01]  /*0120*/  STG.E desc[UR4][R6.64], R9 ;  /* 0x0000000906007986 */ /* 0x000fe2000c101904 */
[----:B------:R-:W-:Y:S05]  /*0130*/  EXIT ;  /* 0x000000000000794d */ /* 0x000fea0003800000 */
.L_x_0:
[----:B------:R-:W-:-:S00]  /*0140*/  BRA `(.L_x_0) ;  /* 0xfffffffc00fc7947 */ /* 0x000fc0000383ffff */
[----:B------:R-:W-:-:S00]  /*0150*/  NOP ;  /* 0x0000000000007918 */ /* 0x000fc00000000000 */
        /* <DEDUP_REMOVED lines=10> */
.L_x_1:


//--------------------- .nv.shared.reserved.0     --------------------------
	.section	.nv.shared.reserved.0,"aw",@nobits
	.weak		__nv_reservedSMEM_offset_0_alias
	.size		__nv_reservedSMEM_offset_0_alias, 0, 64
	.other		__nv_reservedSMEM_offset_0_alias,@"STO_CUDA_RESERVED_SHARED STV_DEFAULT"
__nv_reservedSMEM_offset_0_alias:
	.zero		0
	.zero		64


//--------------------- .nv.constant0._Z9matrixSumPfS_S_ --------------------------
	.section	.nv.constant0._Z9matrixSumPfS_S_,"a",@progbits
	.sectionflags	@""
	.align	4
.nv.constant0._Z9matrixSumPfS_S_:
	.zero		920


//--------------------- SYMBOLS --------------------------

	.type		.nv.reservedSmem.offset0,@object
	.size		.nv.reservedSmem.offset0,0x4
